//
// Generated by NVIDIA NVVM Compiler
//
// Compiler Build ID: CL-36424714
// Cuda compilation tools, release 13.0, V13.0.88
// Based on NVVM 20.0.0
//

.version 9.0
.target sm_100
.address_size 64

	// .globl	_Z9integratePfS_S_Px

.visible .entry _Z9integratePfS_S_Px(
	.param .u64 .ptr .align 1 _Z9integratePfS_S_Px_param_0,
	.param .u64 .ptr .align 1 _Z9integratePfS_S_Px_param_1,
	.param .u64 .ptr .align 1 _Z9integratePfS_S_Px_param_2,
	.param .u64 .ptr .align 1 _Z9integratePfS_S_Px_param_3
)
{
	.reg .pred 	%p<2>;
	.reg .b32 	%r<5>;
	.reg .b32 	%f<9>;
	.reg .b64 	%rd<16>;

	ld.param.u64 	%rd2, [_Z9integratePfS_S_Px_param_0];
	ld.param.u64 	%rd3, [_Z9integratePfS_S_Px_param_1];
	ld.param.u64 	%rd4, [_Z9integratePfS_S_Px_param_2];
	ld.param.u64 	%rd5, [_Z9integratePfS_S_Px_param_3];
	cvta.to.global.u64 	%rd6, %rd5;
	mov.u32 	%r1, %tid.x;
	mov.u32 	%r2, %ctaid.x;
	mov.u32 	%r3, %ntid.x;
	mad.lo.s32 	%r4, %r2, %r3, %r1;
	cvt.s64.s32 	%rd1, %r4;
	ld.global.u64 	%rd7, [%rd6];
	add.s64 	%rd8, %rd7, -1;
	setp.le.s64 	%p1, %rd8, %rd1;
	@%p1 bra 	$L__BB0_2;
	cvta.to.global.u64 	%rd9, %rd3;
	cvta.to.global.u64 	%rd10, %rd2;
	cvta.to.global.u64 	%rd11, %rd4;
	shl.b64 	%rd12, %rd1, 2;
	add.s64 	%rd13, %rd9, %rd12;
	ld.global.f32 	%f1, [%rd13];
	ld.global.f32 	%f2, [%rd13+4];
	add.f32 	%f3, %f1, %f2;
	add.s64 	%rd14, %rd10, %rd12;
	ld.global.f32 	%f4, [%rd14+4];
	ld.global.f32 	%f5, [%rd14];
	sub.f32 	%f6, %f4, %f5;
	mul.f32 	%f7, %f3, %f6;
	mul.f32 	%f8, %f7, 0f3F000000;
	add.s64 	%rd15, %rd11, %rd12;
	st.global.f32 	[%rd15], %f8;
$L__BB0_2:
	ret;

}
	// .globl	_Z9sum_arrayPfPxS_
.visible .entry _Z9sum_arrayPfPxS_(
	.param .u64 .ptr .align 1 _Z9sum_arrayPfPxS__param_0,
	.param .u64 .ptr .align 1 _Z9sum_arrayPfPxS__param_1,
	.param .u64 .ptr .align 1 _Z9sum_arrayPfPxS__param_2
)
{
	.reg .pred 	%p<2>;
	.reg .b32 	%r<5>;
	.reg .b32 	%f<3>;
	.reg .b64 	%rd<12>;

	ld.param.u64 	%rd2, [_Z9sum_arrayPfPxS__param_0];
	ld.param.u64 	%rd4, [_Z9sum_arrayPfPxS__param_1];
	ld.param.u64 	%rd3, [_Z9sum_arrayPfPxS__param_2];
	cvta.to.global.u64 	%rd5, %rd4;
	mov.u32 	%r1, %tid.x;
	mov.u32 	%r2, %ctaid.x;
	mov.u32 	%r3, %ntid.x;
	mad.lo.s32 	%r4, %r2, %r3, %r1;
	cvt.s64.s32 	%rd1, %r4;
	ld.global.u64 	%rd6, [%rd5];
	add.s64 	%rd7, %rd6, -1;
	setp.le.s64 	%p1, %rd7, %rd1;
	@%p1 bra 	$L__BB1_2;
	cvta.to.global.u64 	%rd8, %rd2;
	cvta.to.global.u64 	%rd9, %rd3;
	shl.b64 	%rd10, %rd1, 2;
	add.s64 	%rd11, %rd8, %rd10;
	ld.global.f32 	%f1, [%rd11];
	atom.global.add.f32 	%f2, [%rd9], %f1;
$L__BB1_2:
	ret;

}


// ===== COMPILED SASS (sm_100) =====

	.target	sm_100

	.elftype	@"ET_EXEC"


//--------------------- .note.nv.tkinfo           --------------------------
	.section	.note.nv.tkinfo,"",@"SHT_NOTE"
	.sectionflags	@"SHF_NOTE_NV_TKINFO"
	.tkinfo
        /*0018*/ 	.word	0x00000002
        /*0030*/ 	.string	""
        /*0030*/ 	.string	"ptxas"
        /*0030*/ 	.string	"Cuda compilation tools, release 13.0, V13.0.88"
        /*0030*/ 	.string	"Build cuda_13.0.r13.0/compiler.36424714_0"
        /*0030*/ 	.string	"-arch sm_100 -m 64 "



//--------------------- .note.nv.cuinfo           --------------------------
	.section	.note.nv.cuinfo,"",@"SHT_NOTE"
	.sectionflags	@"SHF_NOTE_NV_CUINFO"
        /*0018*/ 	.short	0x0002
        /*001a*/ 	.short	0x0064
        /*001c*/ 	.short	0x0082
	.zero		2


//--------------------- .nv.info                  --------------------------
	.section	.nv.info,"",@"SHT_CUDA_INFO"
	.align	4


	//----- nvinfo : EIATTR_REGCOUNT
	.align		4
        /*0000*/ 	.byte	0x04, 0x2f
        /*0002*/ 	.short	(.L_1 - .L_0)
	.align		4
.L_0:
        /*0004*/ 	.word	index@(_Z9integratePfS_S_Px)
        /*0008*/ 	.word	0x0000000d


	//----- nvinfo : EIATTR_FRAME_SIZE
	.align		4
.L_1:
        /*000c*/ 	.byte	0x04, 0x11
        /*000e*/ 	.short	(.L_3 - .L_2)
	.align		4
.L_2:
        /*0010*/ 	.word	index@(_Z9integratePfS_S_Px)
        /*0014*/ 	.word	0x00000000


	//----- nvinfo : EIATTR_REGCOUNT
	.align		4
.L_3:
        /*0018*/ 	.byte	0x04, 0x2f
        /*001a*/ 	.short	(.L_5 - .L_4)
	.align		4
.L_4:
        /*001c*/ 	.word	index@(_Z9sum_arrayPfPxS_)
        /*0020*/ 	.word	0x0000000a


	//----- nvinfo : EIATTR_FRAME_SIZE
	.align		4
.L_5:
        /*0024*/ 	.byte	0x04, 0x11
        /*0026*/ 	.short	(.L_7 - .L_6)
	.align		4
.L_6:
        /*0028*/ 	.word	index@(_Z9sum_arrayPfPxS_)
        /*002c*/ 	.word	0x00000000


	//----- nvinfo : EIATTR_MIN_STACK_SIZE
	.align		4
.L_7:
        /*0030*/ 	.byte	0x04, 0x12
        /*0032*/ 	.short	(.L_9 - .L_8)
	.align		4
.L_8:
        /*0034*/ 	.word	index@(_Z9sum_arrayPfPxS_)
        /*0038*/ 	.word	0x00000000


	//----- nvinfo : EIATTR_MIN_STACK_SIZE
	.align		4
.L_9:
        /*003c*/ 	.byte	0x04, 0x12
        /*003e*/ 	.short	(.L_11 - .L_10)
	.align		4
.L_10:
        /*0040*/ 	.word	index@(_Z9integratePfS_S_Px)
        /*0044*/ 	.word	0x00000000
.L_11:


//--------------------- .nv.compat                --------------------------
	.section	.nv.compat,"",@"SHT_CUDA_COMPAT_INFO"
	.align	4
        /*0000*/ 	.byte	0x02, 0x09, 0x00, 0x00, 0x02, 0x02, 0x01, 0x00, 0x02, 0x05, 0x05, 0x00, 0x03, 0x07, 0x01, 0x01
        /*0010*/ 	.byte	0x02, 0x03, 0x00, 0x00, 0x02, 0x06, 0x01, 0x00, 0x04, 0x0b, 0x08, 0x00, 0x09, 0x00, 0x00, 0x00
        /*0020*/ 	.byte	0x00, 0x00, 0x00, 0x00


//--------------------- .nv.info._Z9sum_arrayPfPxS_ --------------------------
	.section	.nv.info._Z9sum_arrayPfPxS_,"",@"SHT_CUDA_INFO"
	.sectionflags	@""
	.align	4


	//----- nvinfo : EIATTR_CUDA_API_VERSION
	.align		4
        /*0000*/ 	.byte	0x04, 0x37
        /*0002*/ 	.short	(.L_13 - .L_12)
.L_12:
        /*0004*/ 	.word	0x00000082


	//----- nvinfo : EIATTR_KPARAM_INFO
	.align		4
.L_13:
        /*0008*/ 	.byte	0x04, 0x17
        /*000a*/ 	.short	(.L_15 - .L_14)
.L_14:
        /*000c*/ 	.word	0x00000000
        /*0010*/ 	.short	0x0002
        /*0012*/ 	.short	0x0010
        /*0014*/ 	.byte	0x00, 0xf5, 0x21, 0x00


	//----- nvinfo : EIATTR_KPARAM_INFO
	.align		4
.L_15:
        /*0018*/ 	.byte	0x04, 0x17
        /*001a*/ 	.short	(.L_17 - .L_16)
.L_16:
        /*001c*/ 	.word	0x00000000
        /*0020*/ 	.short	0x0001
        /*0022*/ 	.short	0x0008
        /*0024*/ 	.byte	0x00, 0xf5, 0x21, 0x00


	//----- nvinfo : EIATTR_KPARAM_INFO
	.align		4
.L_17:
        /*0028*/ 	.byte	0x04, 0x17
        /*002a*/ 	.short	(.L_19 - .L_18)
.L_18:
        /*002c*/ 	.word	0x00000000
        /*0030*/ 	.short	0x0000
        /*0032*/ 	.short	0x0000
        /*0034*/ 	.byte	0x00, 0xf5, 0x21, 0x00


	//----- nvinfo : EIATTR_SPARSE_MMA_MASK
	.align		4
.L_19:
        /*0038*/ 	.byte	0x03, 0x50
        /*003a*/ 	.short	0x0000


	//----- nvinfo : EIATTR_MAXREG_COUNT
	.align		4
        /*003c*/ 	.byte	0x03, 0x1b
        /*003e*/ 	.short	0x00ff


	//----- nvinfo : EIATTR_MERCURY_ISA_VERSION
	.align		4
        /*0040*/ 	.byte	0x03, 0x5f
        /*0042*/ 	.short	0x0101


	//----- nvinfo : EIATTR_VRC_CTA_INIT_COUNT
	.align		4
        /*0044*/ 	.byte	0x02, 0x4a
	.zero		1
	.zero		1


	//----- nvinfo : EIATTR_EXIT_INSTR_OFFSETS
	.align		4
        /*0048*/ 	.byte	0x04, 0x1c
        /*004a*/ 	.short	(.L_21 - .L_20)


	//   ....[0]....
.L_20:
        /*004c*/ 	.word	0x000000d0


	//   ....[1]....
        /*0050*/ 	.word	0x00000140


	//----- nvinfo : EIATTR_CBANK_PARAM_SIZE
	.align		4
.L_21:
        /*0054*/ 	.byte	0x03, 0x19
        /*0056*/ 	.short	0x0018


	//----- nvinfo : EIATTR_PARAM_CBANK
	.align		4
        /*0058*/ 	.byte	0x04, 0x0a
        /*005a*/ 	.short	(.L_23 - .L_22)
	.align		4
.L_22:
        /*005c*/ 	.word	index@(.nv.constant0._Z9sum_arrayPfPxS_)
        /*0060*/ 	.short	0x0380
        /*0062*/ 	.short	0x0018


	//----- nvinfo : EIATTR_SW_WAR
	.align		4
.L_23:
        /*0064*/ 	.byte	0x04, 0x36
        /*0066*/ 	.short	(.L_25 - .L_24)
.L_24:
        /*0068*/ 	.word	0x00000008
.L_25:


//--------------------- .nv.info._Z9integratePfS_S_Px --------------------------
	.section	.nv.info._Z9integratePfS_S_Px,"",@"SHT_CUDA_INFO"
	.sectionflags	@""
	.align	4


	//----- nvinfo : EIATTR_CUDA_API_VERSION
	.align		4
        /*0000*/ 	.byte	0x04, 0x37
        /*0002*/ 	.short	(.L_27 - .L_26)
.L_26:
        /*0004*/ 	.word	0x00000082


	//----- nvinfo : EIATTR_KPARAM_INFO
	.align		4
.L_27:
        /*0008*/ 	.byte	0x04, 0x17
        /*000a*/ 	.short	(.L_29 - .L_28)
.L_28:
        /*000c*/ 	.word	0x00000000
        /*0010*/ 	.short	0x0003
        /*0012*/ 	.short	0x0018
        /*0014*/ 	.byte	0x00, 0xf5, 0x21, 0x00


	//----- nvinfo : EIATTR_KPARAM_INFO
	.align		4
.L_29:
        /*0018*/ 	.byte	0x04, 0x17
        /*001a*/ 	.short	(.L_31 - .L_30)
.L_30:
        /*001c*/ 	.word	0x00000000
        /*0020*/ 	.short	0x0002
        /*0022*/ 	.short	0x0010
        /*0024*/ 	.byte	0x00, 0xf5, 0x21, 0x00


	//----- nvinfo : EIATTR_KPARAM_INFO
	.align		4
.L_31:
        /*0028*/ 	.byte	0x04, 0x17
        /*002a*/ 	.short	(.L_33 - .L_32)
.L_32:
        /*002c*/ 	.word	0x00000000
        /*0030*/ 	.short	0x0001
        /*0032*/ 	.short	0x0008
        /*0034*/ 	.byte	0x00, 0xf5, 0x21, 0x00


	//----- nvinfo : EIATTR_KPARAM_INFO
	.align		4
.L_33:
        /*0038*/ 	.byte	0x04, 0x17
        /*003a*/ 	.short	(.L_35 - .L_34)
.L_34:
        /*003c*/ 	.word	0x00000000
        /*0040*/ 	.short	0x0000
        /*0042*/ 	.short	0x0000
        /*0044*/ 	.byte	0x00, 0xf5, 0x21, 0x00


	//----- nvinfo : EIATTR_SPARSE_MMA_MASK
	.align		4
.L_35:
        /*0048*/ 	.byte	0x03, 0x50
        /*004a*/ 	.short	0x0000


	//----- nvinfo : EIATTR_MAXREG_COUNT
	.align		4
        /*004c*/ 	.byte	0x03, 0x1b
        /*004e*/ 	.short	0x00ff


	//----- nvinfo : EIATTR_MERCURY_ISA_VERSION
	.align		4
        /*0050*/ 	.byte	0x03, 0x5f
        /*0052*/ 	.short	0x0101


	//----- nvinfo : EIATTR_VRC_CTA_INIT_COUNT
	.align		4
        /*0054*/ 	.byte	0x02, 0x4a
	.zero		1
	.zero		1


	//----- nvinfo : EIATTR_EXIT_INSTR_OFFSETS
	.align		4
        /*0058*/ 	.byte	0x04, 0x1c
        /*005a*/ 	.short	(.L_37 - .L_36)


	//   ....[0]....
.L_36:
        /*005c*/ 	.word	0x000000d0


	//   ....[1]....
        /*0060*/ 	.word	0x00000200


	//----- nvinfo : EIATTR_CBANK_PARAM_SIZE
	.align		4
.L_37:
        /*0064*/ 	.byte	0x03, 0x19
        /*0066*/ 	.short	0x0020


	//----- nvinfo : EIATTR_PARAM_CBANK
	.align		4
        /*0068*/ 	.byte	0x04, 0x0a
        /*006a*/ 	.short	(.L_39 - .L_38)
	.align		4
.L_38:
        /*006c*/ 	.word	index@(.nv.constant0._Z9integratePfS_S_Px)
        /*0070*/ 	.short	0x0380
        /*0072*/ 	.short	0x0020


	//----- nvinfo : EIATTR_SW_WAR
	.align		4
.L_39:
        /*0074*/ 	.byte	0x04, 0x36
        /*0076*/ 	.short	(.L_41 - .L_40)
.L_40:
        /*0078*/ 	.word	0x00000008
.L_41:


//--------------------- .nv.callgraph             --------------------------
	.section	.nv.callgraph,"",@"SHT_CUDA_CALLGRAPH"
	.align	4
	.sectionentsize	8
	.align		4
        /*0000*/ 	.word	0x00000000
	.align		4
        /*0004*/ 	.word	0xffffffff
	.align		4
        /*0008*/ 	.word	0x00000000
	.align		4
        /*000c*/ 	.word	0xfffffffe
	.align		4
        /*0010*/ 	.word	0x00000000
	.align		4
        /*0014*/ 	.word	0xfffffffd
	.align		4
        /*0018*/ 	.word	0x00000000
	.align		4
        /*001c*/ 	.word	0xfffffffc


//--------------------- .text._Z9sum_arrayPfPxS_  --------------------------
	.section	.text._Z9sum_arrayPfPxS_,"ax",@progbits
	.align	128
        .global         _Z9sum_arrayPfPxS_
        .type           _Z9sum_arrayPfPxS_,@function
        .size           _Z9sum_arrayPfPxS_,(.L_x_2 - _Z9sum_arrayPfPxS_)
        .other          _Z9sum_arrayPfPxS_,@"STO_CUDA_ENTRY STV_DEFAULT"
_Z9sum_arrayPfPxS_:
.text._Z9sum_arrayPfPxS_:
[----:B------:R-:W-:Y:S08]  /*0000*/  LDC R1, c[0x0][0x37c] ;  /* 0x0000df00ff017b82 */ /* 0x000ff00000000800 */
[----:B------:R-:W0:Y:S01]  /*0010*/  LDC.64 R2, c[0x0][0x388] ;  /* 0x0000e200ff027b82 */ /* 0x000e220000000a00 */
[----:B------:R-:W0:Y:S02]  /*0020*/  LDCU.64 UR4, c[0x0][0x358] ;  /* 0x00006b00ff0477ac */ /* 0x000e240008000a00 */
[----:B0-----:R-:W2:Y:S05]  /*0030*/  LDG.E.64 R2, desc[UR4][R2.64] ;  /* 0x0000000402027981 */ /* 0x001eaa000c1e1b00 */
[----:B------:R-:W0:Y:S01]  /*0040*/  S2UR UR6, SR_CTAID.X ;  /* 0x00000000000679c3 */ /* 0x000e220000002500 */
[----:B------:R-:W0:Y:S07]  /*0050*/  S2R R0, SR_TID.X ;  /* 0x0000000000007919 */ /* 0x000e2e0000002100 */
[----:B------:R-:W0:Y:S02]  /*0060*/  LDC R5, c[0x0][0x360] ;  /* 0x0000d800ff057b82 */ /* 0x000e240000000800 */
[----:B0-----:R-:W-:-:S05]  /*0070*/  IMAD R0, R5, UR6, R0 ;  /* 0x0000000605007c24 */ /* 0x001fca000f8e0200 */
[----:B------:R-:W-:Y:S02]  /*0080*/  SHF.R.S32.HI R5, RZ, 0x1f, R0 ;  /* 0x0000001fff057819 */ /* 0x000fe40000011400 */
[----:B--2---:R-:W-:-:S04]  /*0090*/  IADD3 R7, P0, PT, R2, -0x1, RZ ;  /* 0xffffffff02077810 */ /* 0x004fc80007f1e0ff */
[----:B------:R-:W-:Y:S02]  /*00a0*/  IADD3.X R4, PT, PT, R3, -0x1, RZ, P0, !PT ;  /* 0xffffffff03047810 */ /* 0x000fe400007fe4ff */
[----:B------:R-:W-:-:S04]  /*00b0*/  ISETP.GT.U32.AND P0, PT, R7, R0, PT ;  /* 0x000000000700720c */ /* 0x000fc80003f04070 */
[----:B------:R-:W-:-:S13]  /*00c0*/  ISETP.GT.AND.EX P0, PT, R4, R5, PT, P0 ;  /* 0x000000050400720c */ /* 0x000fda0003f04300 */
[----:B------:R-:W-:Y:S05]  /*00d0*/  @!P0 EXIT ;  /* 0x000000000000894d */ /* 0x000fea0003800000 */
[----:B------:R-:W0:Y:S02]  /*00e0*/  LDCU.64 UR6, c[0x0][0x380] ;  /* 0x00007000ff0677ac */ /* 0x000e240008000a00 */
[----:B0-----:R-:W-:-:S04]  /*00f0*/  LEA R4, P0, R0, UR6, 0x2 ;  /* 0x0000000600047c11 */ /* 0x001fc8000f8010ff */
[----:B------:R-:W-:-:S06]  /*0100*/  LEA.HI.X R5, R0, UR7, R5, 0x2, P0 ;  /* 0x0000000700057c11 */ /* 0x000fcc00080f1405 */
[----:B------:R-:W2:Y:S01]  /*0110*/  LDG.E R5, desc[UR4][R4.64] ;  /* 0x0000000404057981 */ /* 0x000ea2000c1e1900 */
[----:B------:R-:W2:Y:S03]  /*0120*/  LDC.64 R2, c[0x0][0x390] ;  /* 0x0000e400ff027b82 */ /* 0x000ea60000000a00 */
[----:B--2---:R-:W-:Y:S01]  /*0130*/  REDG.E.ADD.F32.FTZ.RN.STRONG.GPU desc[UR4][R2.64], R5 ;  /* 0x00000005020079a6 */ /* 0x004fe2000c12f304 */
[----:B------:R-:W-:Y:S05]  /*0140*/  EXIT ;  /* 0x000000000000794d */ /* 0x000fea0003800000 */
.L_x_0:
[----:B------:R-:W-:-:S00]  /*0150*/  BRA `(.L_x_0) ;  /* 0xfffffffc00fc7947 */ /* 0x000fc0000383ffff */
[----:B------:R-:W-:-:S00]  /*0160*/  NOP ;  /* 0x0000000000007918 */ /* 0x000fc00000000000 */
        /* <DEDUP_REMOVED lines=9> */
.L_x_2:


//--------------------- .text._Z9integratePfS_S_Px --------------------------
	.section	.text._Z9integratePfS_S_Px,"ax",@progbits
	.align	128
        .global         _Z9integratePfS_S_Px
        .type           _Z9integratePfS_S_Px,@function
        .size           _Z9integratePfS_S_Px,(.L_x_3 - _Z9integratePfS_S_Px)
        .other          _Z9integratePfS_S_Px,@"STO_CUDA_ENTRY STV_DEFAULT"
_Z9integratePfS_S_Px:
.text._Z9integratePfS_S_Px:
        /* <DEDUP_REMOVED lines=14> */
[----:B------:R-:W0:Y:S01]  /*00e0*/  LDCU.128 UR8, c[0x0][0x380] ;  /* 0x00007000ff0877ac */ /* 0x000e220008000c00 */
[C---:B------:R-:W-:Y:S01]  /*00f0*/  IMAD.SHL.U32 R6, R0.reuse, 0x4, RZ ;  /* 0x0000000400067824 */ /* 0x040fe200078e00ff */
[----:B------:R-:W-:Y:S01]  /*0100*/  SHF.L.U64.HI R10, R0, 0x2, R5 ;  /* 0x00000002000a7819 */ /* 0x000fe20000010205 */
[----:B------:R-:W1:Y:S03]  /*0110*/  LDCU.64 UR6, c[0x0][0x390] ;  /* 0x00007200ff0677ac */ /* 0x000e660008000a00 */
[C---:B0-----:R-:W-:Y:S02]  /*0120*/  IADD3 R2, P0, PT, R6.reuse, UR10, RZ ;  /* 0x0000000a06027c10 */ /* 0x041fe4000ff1e0ff */
[----:B------:R-:W-:Y:S02]  /*0130*/  IADD3 R4, P1, PT, R6, UR8, RZ ;  /* 0x0000000806047c10 */ /* 0x000fe4000ff3e0ff */
[----:B------:R-:W-:-:S02]  /*0140*/  IADD3.X R3, PT, PT, R10, UR11, RZ, P0, !PT ;  /* 0x0000000b0a037c10 */ /* 0x000fc400087fe4ff */
[----:B------:R-:W-:-:S03]  /*0150*/  IADD3.X R5, PT, PT, R10, UR9, RZ, P1, !PT ;  /* 0x000000090a057c10 */ /* 0x000fc60008ffe4ff */
[----:B------:R-:W2:Y:S04]  /*0160*/  LDG.E R0, desc[UR4][R2.64] ;  /* 0x0000000402007981 */ /* 0x000ea8000c1e1900 */
[----:B------:R-:W2:Y:S04]  /*0170*/  LDG.E R7, desc[UR4][R2.64+0x4] ;  /* 0x0000040402077981 */ /* 0x000ea8000c1e1900 */
[----:B------:R-:W3:Y:S04]  /*0180*/  LDG.E R8, desc[UR4][R4.64+0x4] ;  /* 0x0000040404087981 */ /* 0x000ee8000c1e1900 */
[----:B------:R-:W3:Y:S01]  /*0190*/  LDG.E R9, desc[UR4][R4.64] ;  /* 0x0000000404097981 */ /* 0x000ee2000c1e1900 */
[----:B-1----:R-:W-:Y:S01]  /*01a0*/  IADD3 R6, P0, PT, R6, UR6, RZ ;  /* 0x0000000606067c10 */ /* 0x002fe2000ff1e0ff */
[----:B--2---:R-:W-:-:S03]  /*01b0*/  FADD R0, R0, R7 ;  /* 0x0000000700007221 */ /* 0x004fc60000000000 */
[----:B------:R-:W-:Y:S01]  /*01c0*/  IADD3.X R7, PT, PT, R10, UR7, RZ, P0, !PT ;  /* 0x000000070a077c10 */ /* 0x000fe200087fe4ff */
[----:B---3--:R-:W-:-:S04]  /*01d0*/  FADD R9, R8, -R9 ;  /* 0x8000000908097221 */ /* 0x008fc80000000000 */
[----:B------:R-:W-:-:S05]  /*01e0*/  FMUL.D2 R9, R0, R9 ;  /* 0x0000000900097220 */ /* 0x000fca0000300000 */
[----:B------:R-:W-:Y:S01]  /*01f0*/  STG.E desc[UR4][R6.64], R9 ;  /* 0x0000000906007986 */ /* 0x000fe2000c101904 */
[----:B------:R-:W-:Y:S05]  /*0200*/  EXIT ;  /* 0x000000000000794d */ /* 0x000fea0003800000 */
.L_x_1:
        /* <DEDUP_REMOVED lines=15> */
.L_x_3:


//--------------------- .nv.shared.reserved.0     --------------------------
	.section	.nv.shared.reserved.0,"aw",@nobits
	.weak		__nv_reservedSMEM_offset_0_alias
	.size		__nv_reservedSMEM_offset_0_alias, 0, 64
	.other		__nv_reservedSMEM_offset_0_alias,@"STO_CUDA_RESERVED_SHARED STV_DEFAULT"
__nv_reservedSMEM_offset_0_alias:
	.zero		0
	.zero		64


//--------------------- .nv.constant0._Z9sum_arrayPfPxS_ --------------------------
	.section	.nv.constant0._Z9sum_arrayPfPxS_,"a",@progbits
	.sectionflags	@""
	.align	4
.nv.constant0._Z9sum_arrayPfPxS_:
	.zero		920


//--------------------- .nv.constant0._Z9integratePfS_S_Px --------------------------
	.section	.nv.constant0._Z9integratePfS_S_Px,"a",@progbits
	.sectionflags	@""
	.align	4
.nv.constant0._Z9integratePfS_S_Px:
	.zero		928


//--------------------- SYMBOLS --------------------------

	.type		.nv.reservedSmem.offset0,@object
	.size		.nv.reservedSmem.offset0,0x4
